	.headerflags	@"EF_CUDA_TEXMODE_UNIFIED EF_CUDA_64BIT_ADDRESS EF_CUDA_ACCELERATORS EF_CUDA_SM90 EF_CUDA_VIRTUAL_SM(EF_CUDA_SM90)"
	.elftype	@"ET_EXEC"


//--------------------- .nv.info                  --------------------------
	.section	.nv.info,"",@"SHT_CUDA_INFO"
	.align	4


	//----- nvinfo : EIATTR_REGCOUNT
	.align		4
        /*0000*/ 	.byte	0x04, 0x2f
        /*0002*/ 	.short	(.L_1 - .L_0)
	.align		4
.L_0:
        /*0004*/ 	.word	index@(triton_poi_fused_convolution_leaky_relu_0)
        /*0008*/ 	.word	0x0000000e


	//----- nvinfo : EIATTR_MIN_STACK_SIZE
	.align		4
.L_1:
        /*000c*/ 	.byte	0x04, 0x12
        /*000e*/ 	.short	(.L_3 - .L_2)
	.align		4
.L_2:
        /*0010*/ 	.word	index@(triton_poi_fused_convolution_leaky_relu_0)
        /*0014*/ 	.word	0x00000000


	//----- nvinfo : EIATTR_FRAME_SIZE
	.align		4
.L_3:
        /*0018*/ 	.byte	0x04, 0x11
        /*001a*/ 	.short	(.L_5 - .L_4)
	.align		4
.L_4:
        /*001c*/ 	.word	index@(triton_poi_fused_convolution_leaky_relu_0)
        /*0020*/ 	.word	0x00000000


	//----- nvinfo : EIATTR_MIN_STACK_SIZE
	.align		4
.L_5:
        /*0024*/ 	.byte	0x04, 0x12
        /*0026*/ 	.short	(.L_7 - .L_6)
	.align		4
.L_6:
        /*0028*/ 	.word	index@(triton_poi_fused_convolution_leaky_relu_0)
        /*002c*/ 	.word	0x00000000
.L_7:


//--------------------- .nv.info.triton_poi_fused_convolution_leaky_relu_0 --------------------------
	.section	.nv.info.triton_poi_fused_convolution_leaky_relu_0,"",@"SHT_CUDA_INFO"
	.sectionflags	@""
	.align	4


	//----- nvinfo : EIATTR_CUDA_API_VERSION
	.align		4
        /*0000*/ 	.byte	0x04, 0x37
        /*0002*/ 	.short	(.L_9 - .L_8)
.L_8:
        /*0004*/ 	.word	0x0000007c


	//----- nvinfo : EIATTR_KPARAM_INFO
	.align		4
.L_9:
        /*0008*/ 	.byte	0x04, 0x17
        /*000a*/ 	.short	(.L_11 - .L_10)
.L_10:
        /*000c*/ 	.word	0x00000000
        /*0010*/ 	.short	0x0002
        /*0012*/ 	.short	0x0010
        /*0014*/ 	.byte	0x00, 0xf0, 0x11, 0x00


	//----- nvinfo : EIATTR_KPARAM_INFO
	.align		4
.L_11:
        /*0018*/ 	.byte	0x04, 0x17
        /*001a*/ 	.short	(.L_13 - .L_12)
.L_12:
        /*001c*/ 	.word	0x00000000
        /*0020*/ 	.short	0x0001
        /*0022*/ 	.short	0x0008
        /*0024*/ 	.byte	0x00, 0xf4, 0x21, 0x00


	//----- nvinfo : EIATTR_KPARAM_INFO
	.align		4
.L_13:
        /*0028*/ 	.byte	0x04, 0x17
        /*002a*/ 	.short	(.L_15 - .L_14)
.L_14:
        /*002c*/ 	.word	0x00000000
        /*0030*/ 	.short	0x0000
        /*0032*/ 	.short	0x0000
        /*0034*/ 	.byte	0x00, 0xf4, 0x21, 0x00


	//----- nvinfo : EIATTR_SPARSE_MMA_MASK
	.align		4
.L_15:
        /*0038*/ 	.byte	0x03, 0x50
        /*003a*/ 	.short	0x0000


	//----- nvinfo : EIATTR_MAXREG_COUNT
	.align		4
        /*003c*/ 	.byte	0x03, 0x1b
        /*003e*/ 	.short	0x00ff


	//----- nvinfo : EIATTR_EXIT_INSTR_OFFSETS
	.align		4
        /*0040*/ 	.byte	0x04, 0x1c
        /*0042*/ 	.short	(.L_17 - .L_16)


	//   ....[0]....
.L_16:
        /*0044*/ 	.word	0x00000200


	//----- nvinfo : EIATTR_REQNTID
	.align		4
.L_17:
        /*0048*/ 	.byte	0x04, 0x10
        /*004a*/ 	.short	(.L_19 - .L_18)
.L_18:
        /*004c*/ 	.word	0x00000080
        /*0050*/ 	.word	0x00000001
        /*0054*/ 	.word	0x00000001


	//----- nvinfo : EIATTR_CBANK_PARAM_SIZE
	.align		4
.L_19:
        /*0058*/ 	.byte	0x03, 0x19
        /*005a*/ 	.short	0x0014


	//----- nvinfo : EIATTR_PARAM_CBANK
	.align		4
        /*005c*/ 	.byte	0x04, 0x0a
        /*005e*/ 	.short	(.L_21 - .L_20)
	.align		4
.L_20:
        /*0060*/ 	.word	index@(.nv.constant0.triton_poi_fused_convolution_leaky_relu_0)
        /*0064*/ 	.short	0x0210
        /*0066*/ 	.short	0x0014


	//----- nvinfo : EIATTR_SW_WAR
	.align		4
.L_21:
        /*0068*/ 	.byte	0x04, 0x36
        /*006a*/ 	.short	(.L_23 - .L_22)
.L_22:
        /*006c*/ 	.word	0x00000008
.L_23:


//--------------------- .nv.callgraph             --------------------------
	.section	.nv.callgraph,"",@"SHT_CUDA_CALLGRAPH"
	.align	4
	.sectionentsize	8
	.align		4
        /*0000*/ 	.word	0x00000000
	.align		4
        /*0004*/ 	.word	0xffffffff
	.align		4
        /*0008*/ 	.word	0x00000000
	.align		4
        /*000c*/ 	.word	0xfffffffe
	.align		4
        /*0010*/ 	.word	0x00000000
	.align		4
        /*0014*/ 	.word	0xfffffffd
	.align		4
        /*0018*/ 	.word	0x00000000
	.align		4
        /*001c*/ 	.word	0xfffffffc


//--------------------- .text.triton_poi_fused_convolution_leaky_relu_0 --------------------------
	.section	.text.triton_poi_fused_convolution_leaky_relu_0,"ax",@progbits
	.align	128
        .global         triton_poi_fused_convolution_leaky_relu_0
        .type           triton_poi_fused_convolution_leaky_relu_0,@function
        .size           triton_poi_fused_convolution_leaky_relu_0,(.L_x_1 - triton_poi_fused_convolution_leaky_relu_0)
        .other          triton_poi_fused_convolution_leaky_relu_0,@"STO_CUDA_ENTRY STV_DEFAULT"
triton_poi_fused_convolution_leaky_relu_0:
.text.triton_poi_fused_convolution_leaky_relu_0:
[----:B------:R-:W-:Y:S01]  /*0000*/  LDC R1, c[0x0][0x28] ;  /* 0x00000a00ff017b82 */ /* 0x000fe20000000800 */
[----:B------:R-:W1:Y:S07]  /*0010*/  S2R R0, SR_TID.X ;  /* 0x0000000000007919 */ /* 0x000e6e0000002100 */
[----:B------:R-:W2:Y:S01]  /*0020*/  LDC.64 R4, c[0x0][0x218] ;  /* 0x00008600ff047b82 */ /* 0x000ea20000000a00 */
[----:B------:R-:W-:Y:S01]  /*0030*/  ULDC.64 UR4, c[0x0][0x208] ;  /* 0x0000820000047ab9 */ /* 0x000fe20000000a00 */
[----:B------:R-:W3:Y:S06]  /*0040*/  S2R R7, SR_CTAID.X ;  /* 0x0000000000077919 */ /* 0x000eec0000002500 */
[----:B------:R-:W4:Y:S01]  /*0050*/  LDC.64 R2, c[0x0][0x210] ;  /* 0x00008400ff027b82 */ /* 0x000f220000000a00 */
[----:B-1----:R-:W-:-:S04]  /*0060*/  SHF.L.U32 R0, R0, 0x2, RZ ;  /* 0x0000000200007819 */ /* 0x002fc800000006ff */
[----:B------:R-:W-:-:S04]  /*0070*/  LOP3.LUT R0, R0, 0x1fc, RZ, 0xc0, !PT ;  /* 0x000001fc00007812 */ /* 0x000fc800078ec0ff */
[----:B---3--:R-:W-:-:S05]  /*0080*/  LEA R7, R7, R0, 0x9 ;  /* 0x0000000007077211 */ /* 0x008fca00078e48ff */
[----:B------:R-:W-:-:S04]  /*0090*/  IMAD.HI R0, R7, 0x38e38e39, RZ ;  /* 0x38e38e3907007827 */ /* 0x000fc800078e02ff */
[----:B----4-:R-:W-:Y:S01]  /*00a0*/  IMAD.WIDE R2, R7, 0x4, R2 ;  /* 0x0000000407027825 */ /* 0x010fe200078e0202 */
[----:B------:R-:W-:-:S04]  /*00b0*/  SHF.R.U32.HI R9, RZ, 0x1f, R0 ;  /* 0x0000001fff097819 */ /* 0x000fc80000011600 */
[----:B------:R-:W-:-:S04]  /*00c0*/  LEA.HI.SX32 R9, R0, R9, 0x19 ;  /* 0x0000000900097211 */ /* 0x000fc800078fcaff */
[----:B------:R-:W-:-:S04]  /*00d0*/  LEA.HI R0, R9, R9, RZ, 0x4 ;  /* 0x0000000909007211 */ /* 0x000fc800078f20ff */
[----:B------:R-:W-:-:S04]  /*00e0*/  LOP3.LUT R0, R0, 0xfffffff0, RZ, 0xc0, !PT ;  /* 0xfffffff000007812 */ /* 0x000fc800078ec0ff */
[----:B------:R-:W-:-:S05]  /*00f0*/  IADD3 R9, R9, -R0, RZ ;  /* 0x8000000009097210 */ /* 0x000fca0007ffe0ff */
[----:B--2---:R-:W-:Y:S02]  /*0100*/  IMAD.WIDE R4, R9, 0x4, R4 ;  /* 0x0000000409047825 */ /* 0x004fe400078e0204 */
[----:B------:R-:W2:Y:S04]  /*0110*/  LDG.E.128 R8, desc[UR4][R2.64] ;  /* 0x0000000402087981 */ /* 0x000ea8000c1e1d00 */
[----:B------:R-:W2:Y:S02]  /*0120*/  LDG.E.EL R4, desc[UR4][R4.64] ;  /* 0x0000000404047981 */ /* 0x000ea4000c2e1900 */
[CC--:B--2---:R-:W-:Y:S01]  /*0130*/  FSETP.GT.AND P2, PT, R9.reuse, -R4.reuse, PT ;  /* 0x800000040900720b */ /* 0x0c4fe20003f44000 */
[--C-:B------:R-:W-:Y:S01]  /*0140*/  FADD R9, R9, R4.reuse ;  /* 0x0000000409097221 */ /* 0x100fe20000000000 */
[CC--:B------:R-:W-:Y:S01]  /*0150*/  FSETP.GT.AND P1, PT, R10.reuse, -R4.reuse, PT ;  /* 0x800000040a00720b */ /* 0x0c0fe20003f24000 */
[--C-:B------:R-:W-:Y:S01]  /*0160*/  FADD R10, R10, R4.reuse ;  /* 0x000000040a0a7221 */ /* 0x100fe20000000000 */
[CC--:B------:R-:W-:Y:S01]  /*0170*/  FSETP.GT.AND P0, PT, R11.reuse, -R4.reuse, PT ;  /* 0x800000040b00720b */ /* 0x0c0fe20003f04000 */
[--C-:B------:R-:W-:Y:S01]  /*0180*/  FADD R11, R11, R4.reuse ;  /* 0x000000040b0b7221 */ /* 0x100fe20000000000 */
[C---:B------:R-:W-:Y:S01]  /*0190*/  FSETP.GT.AND P3, PT, R8.reuse, -R4, PT ;  /* 0x800000040800720b */ /* 0x040fe20003f64000 */
[----:B------:R-:W-:-:S06]  /*01a0*/  FADD R8, R8, R4 ;  /* 0x0000000408087221 */ /* 0x000fcc0000000000 */
[----:B------:R-:W-:Y:S02]  /*01b0*/  @!P2 FMUL R9, R9, 0.20000000298023223877 ;  /* 0x3e4ccccd0909a820 */ /* 0x000fe40000400000 */
[----:B------:R-:W-:Y:S02]  /*01c0*/  @!P1 FMUL R10, R10, 0.20000000298023223877 ;  /* 0x3e4ccccd0a0a9820 */ /* 0x000fe40000400000 */
[----:B------:R-:W-:Y:S02]  /*01d0*/  @!P0 FMUL R11, R11, 0.20000000298023223877 ;  /* 0x3e4ccccd0b0b8820 */ /* 0x000fe40000400000 */
[----:B------:R-:W-:-:S05]  /*01e0*/  @!P3 FMUL R8, R8, 0.20000000298023223877 ;  /* 0x3e4ccccd0808b820 */ /* 0x000fca0000400000 */
[----:B------:R-:W-:Y:S01]  /*01f0*/  STG.E.128 desc[UR4][R2.64], R8 ;  /* 0x0000000802007986 */ /* 0x000fe2000c101d04 */
[----:B------:R-:W-:Y:S05]  /*0200*/  EXIT ;  /* 0x000000000000794d */ /* 0x000fea0003800000 */
.L_x_0:
[----:B------:R-:W-:-:S00]  /*0210*/  BRA `(.L_x_0) ;  /* 0xfffffffc00fc7947 */ /* 0x000fc0000383ffff */
[----:B------:R-:W-:-:S00]  /*0220*/  NOP ;  /* 0x0000000000007918 */ /* 0x000fc00000000000 */
        /* <DEDUP_REMOVED lines=13> */
.L_x_1:


//--------------------- .nv.constant0.triton_poi_fused_convolution_leaky_relu_0 --------------------------
	.section	.nv.constant0.triton_poi_fused_convolution_leaky_relu_0,"a",@progbits
	.sectionflags	@""
	.align	4
.nv.constant0.triton_poi_fused_convolution_leaky_relu_0:
	.zero		548
